	.headerflags	@"EF_CUDA_TEXMODE_UNIFIED EF_CUDA_64BIT_ADDRESS EF_CUDA_SM89 EF_CUDA_VIRTUAL_SM(EF_CUDA_SM89)"
	.elftype	@"ET_EXEC"


//--------------------- .nv.info                  --------------------------
	.section	.nv.info,"",@"SHT_CUDA_INFO"
	.align	4


	//----- nvinfo : EIATTR_REGCOUNT
	.align		4
        /*0000*/ 	.byte	0x04, 0x2f
        /*0002*/ 	.short	(.L_4 - .L_3)
	.align		4
.L_3:
        /*0004*/ 	.word	index@(_Z15matrixMulKernelPKfS0_Pfiii)
        /*0008*/ 	.word	0x00000012


	//----- nvinfo : EIATTR_FRAME_SIZE
	.align		4
.L_4:
        /*000c*/ 	.byte	0x04, 0x11
        /*000e*/ 	.short	(.L_6 - .L_5)
	.align		4
.L_5:
        /*0010*/ 	.word	index@($_Z15matrixMulKernelPKfS0_Pfiii$_ZN26__cuda_builtin_threadIdx_t17__fetch_builtin_yEv)
        /*0014*/ 	.word	0x00000000


	//----- nvinfo : EIATTR_FRAME_SIZE
	.align		4
.L_6:
        /*0018*/ 	.byte	0x04, 0x11
        /*001a*/ 	.short	(.L_8 - .L_7)
	.align		4
.L_7:
        /*001c*/ 	.word	index@($_Z15matrixMulKernelPKfS0_Pfiii$_ZN26__cuda_builtin_threadIdx_t17__fetch_builtin_xEv)
        /*0020*/ 	.word	0x00000000


	//----- nvinfo : EIATTR_FRAME_SIZE
	.align		4
.L_8:
        /*0024*/ 	.byte	0x04, 0x11
        /*0026*/ 	.short	(.L_10 - .L_9)
	.align		4
.L_9:
        /*0028*/ 	.word	index@($_Z15matrixMulKernelPKfS0_Pfiii$_ZN25__cuda_builtin_blockIdx_t17__fetch_builtin_yEv)
        /*002c*/ 	.word	0x00000000


	//----- nvinfo : EIATTR_FRAME_SIZE
	.align		4
.L_10:
        /*0030*/ 	.byte	0x04, 0x11
        /*0032*/ 	.short	(.L_12 - .L_11)
	.align		4
.L_11:
        /*0034*/ 	.word	index@($_Z15matrixMulKernelPKfS0_Pfiii$_ZN25__cuda_builtin_blockIdx_t17__fetch_builtin_xEv)
        /*0038*/ 	.word	0x00000000


	//----- nvinfo : EIATTR_FRAME_SIZE
	.align		4
.L_12:
        /*003c*/ 	.byte	0x04, 0x11
        /*003e*/ 	.short	(.L_14 - .L_13)
	.align		4
.L_13:
        /*0040*/ 	.word	index@($_Z15matrixMulKernelPKfS0_Pfiii$_ZN25__cuda_builtin_blockDim_t17__fetch_builtin_yEv)
        /*0044*/ 	.word	0x00000000


	//----- nvinfo : EIATTR_FRAME_SIZE
	.align		4
.L_14:
        /*0048*/ 	.byte	0x04, 0x11
        /*004a*/ 	.short	(.L_16 - .L_15)
	.align		4
.L_15:
        /*004c*/ 	.word	index@($_Z15matrixMulKernelPKfS0_Pfiii$_ZN25__cuda_builtin_blockDim_t17__fetch_builtin_xEv)
        /*0050*/ 	.word	0x00000000


	//----- nvinfo : EIATTR_FRAME_SIZE
	.align		4
.L_16:
        /*0054*/ 	.byte	0x04, 0x11
        /*0056*/ 	.short	(.L_18 - .L_17)
	.align		4
.L_17:
        /*0058*/ 	.word	index@(_Z15matrixMulKernelPKfS0_Pfiii)
        /*005c*/ 	.word	0x00000038


	//----- nvinfo : EIATTR_MIN_STACK_SIZE
	.align		4
.L_18:
        /*0060*/ 	.byte	0x04, 0x12
        /*0062*/ 	.short	(.L_20 - .L_19)
	.align		4
.L_19:
        /*0064*/ 	.word	index@(_Z15matrixMulKernelPKfS0_Pfiii)
        /*0068*/ 	.word	0x00000038
.L_20:


//--------------------- .nv.info._Z15matrixMulKernelPKfS0_Pfiii --------------------------
	.section	.nv.info._Z15matrixMulKernelPKfS0_Pfiii,"",@"SHT_CUDA_INFO"
	.sectionflags	@""
	.align	4


	//----- nvinfo : EIATTR_CUDA_API_VERSION
	.align		4
        /*0000*/ 	.byte	0x04, 0x37
        /*0002*/ 	.short	(.L_22 - .L_21)
.L_21:
        /*0004*/ 	.word	0x0000007e


	//----- nvinfo : EIATTR_PARAM_CBANK
	.align		4
.L_22:
        /*0008*/ 	.byte	0x04, 0x0a
        /*000a*/ 	.short	(.L_24 - .L_23)
	.align		4
.L_23:
        /*000c*/ 	.word	index@(.nv.constant0._Z15matrixMulKernelPKfS0_Pfiii)
        /*0010*/ 	.short	0x0160
        /*0012*/ 	.short	0x0024


	//----- nvinfo : EIATTR_CBANK_PARAM_SIZE
	.align		4
.L_24:
        /*0014*/ 	.byte	0x03, 0x19
        /*0016*/ 	.short	0x0024


	//----- nvinfo : EIATTR_KPARAM_INFO
	.align		4
        /*0018*/ 	.byte	0x04, 0x17
        /*001a*/ 	.short	(.L_26 - .L_25)
.L_25:
        /*001c*/ 	.word	0x00000000
        /*0020*/ 	.short	0x0005
        /*0022*/ 	.short	0x0020
        /*0024*/ 	.byte	0x00, 0xf0, 0x11, 0x00


	//----- nvinfo : EIATTR_KPARAM_INFO
	.align		4
.L_26:
        /*0028*/ 	.byte	0x04, 0x17
        /*002a*/ 	.short	(.L_28 - .L_27)
.L_27:
        /*002c*/ 	.word	0x00000000
        /*0030*/ 	.short	0x0004
        /*0032*/ 	.short	0x001c
        /*0034*/ 	.byte	0x00, 0xf0, 0x11, 0x00


	//----- nvinfo : EIATTR_KPARAM_INFO
	.align		4
.L_28:
        /*0038*/ 	.byte	0x04, 0x17
        /*003a*/ 	.short	(.L_30 - .L_29)
.L_29:
        /*003c*/ 	.word	0x00000000
        /*0040*/ 	.short	0x0003
        /*0042*/ 	.short	0x0018
        /*0044*/ 	.byte	0x00, 0xf0, 0x11, 0x00


	//----- nvinfo : EIATTR_KPARAM_INFO
	.align		4
.L_30:
        /*0048*/ 	.byte	0x04, 0x17
        /*004a*/ 	.short	(.L_32 - .L_31)
.L_31:
        /*004c*/ 	.word	0x00000000
        /*0050*/ 	.short	0x0002
        /*0052*/ 	.short	0x0010
        /*0054*/ 	.byte	0x00, 0xf0, 0x21, 0x00


	//----- nvinfo : EIATTR_KPARAM_INFO
	.align		4
.L_32:
        /*0058*/ 	.byte	0x04, 0x17
        /*005a*/ 	.short	(.L_34 - .L_33)
.L_33:
        /*005c*/ 	.word	0x00000000
        /*0060*/ 	.short	0x0001
        /*0062*/ 	.short	0x0008
        /*0064*/ 	.byte	0x00, 0xf0, 0x21, 0x00


	//----- nvinfo : EIATTR_KPARAM_INFO
	.align		4
.L_34:
        /*0068*/ 	.byte	0x04, 0x17
        /*006a*/ 	.short	(.L_36 - .L_35)
.L_35:
        /*006c*/ 	.word	0x00000000
        /*0070*/ 	.short	0x0000
        /*0072*/ 	.short	0x0000
        /*0074*/ 	.byte	0x00, 0xf0, 0x21, 0x00


	//----- nvinfo : EIATTR_MAXREG_COUNT
	.align		4
.L_36:
        /*0078*/ 	.byte	0x03, 0x1b
        /*007a*/ 	.short	0x00ff


	//----- nvinfo : EIATTR_EXIT_INSTR_OFFSETS
	.align		4
        /*007c*/ 	.byte	0x04, 0x1c
        /*007e*/ 	.short	(.L_38 - .L_37)


	//   ....[0]....
.L_37:
        /*0080*/ 	.word	0x000002a0


	//   ....[1]....
        /*0084*/ 	.word	0x000002c0


	//   ....[2]....
        /*0088*/ 	.word	0x00000500


	//----- nvinfo : EIATTR_CRS_STACK_SIZE
	.align		4
.L_38:
        /*008c*/ 	.byte	0x04, 0x1e
        /*008e*/ 	.short	(.L_40 - .L_39)
.L_39:
        /*0090*/ 	.word	0x00000000
.L_40:


//--------------------- .nv.callgraph             --------------------------
	.section	.nv.callgraph,"",@"SHT_CUDA_CALLGRAPH"
	.align	4
	.sectionentsize	8
	.align		4
        /*0000*/ 	.word	0x00000000
	.align		4
        /*0004*/ 	.word	0xffffffff
	.align		4
        /*0008*/ 	.word	0x00000000
	.align		4
        /*000c*/ 	.word	0xfffffffe
	.align		4
        /*0010*/ 	.word	0x00000000
	.align		4
        /*0014*/ 	.word	0xfffffffd
	.align		4
        /*0018*/ 	.word	0x00000000
	.align		4
        /*001c*/ 	.word	0xfffffffc


//--------------------- .nv.rel.action            --------------------------
	.section	.nv.rel.action,"",@"SHT_CUDA_RELOCINFO"
	.align	8
	.sectionentsize	8
        /*0000*/ 	.byte	0x73, 0x00, 0x00, 0x00, 0x00, 0x00, 0x00, 0x00, 0x00, 0x00, 0x00, 0x11, 0x25, 0x00, 0x05, 0x36


//--------------------- .nv.constant4             --------------------------
	.section	.nv.constant4,"a",@progbits
	.align	8
	.align		8
.nv.constant4:
        /*0000*/ 	.dword	blockIdx
	.align		8
        /*0008*/ 	.dword	blockDim
	.align		8
        /*0010*/ 	.dword	threadIdx


//--------------------- .nv.constant0._Z15matrixMulKernelPKfS0_Pfiii --------------------------
	.section	.nv.constant0._Z15matrixMulKernelPKfS0_Pfiii,"a",@progbits
	.sectionflags	@""
	.align	4
.nv.constant0._Z15matrixMulKernelPKfS0_Pfiii:
	.zero		388


//--------------------- .text._Z15matrixMulKernelPKfS0_Pfiii --------------------------
	.section	.text._Z15matrixMulKernelPKfS0_Pfiii,"ax",@progbits
	.sectioninfo	@"SHI_REGISTERS=18"
	.align	128
        .global         _Z15matrixMulKernelPKfS0_Pfiii
        .type           _Z15matrixMulKernelPKfS0_Pfiii,@function
        .size           _Z15matrixMulKernelPKfS0_Pfiii,(.L_x_9 - _Z15matrixMulKernelPKfS0_Pfiii)
        .other          _Z15matrixMulKernelPKfS0_Pfiii,@"STO_CUDA_ENTRY STV_DEFAULT"
_Z15matrixMulKernelPKfS0_Pfiii:
.text._Z15matrixMulKernelPKfS0_Pfiii:
[----:B------:R-:W-:-:S05]  /*0000*/  IMAD.MOV.U32 R1, RZ, RZ, c[0x0][0x28] ;  /* 0x00000a00ff017624 */ /* 0x000fca00078e00ff */
[----:B------:R-:W-:Y:S01]  /*0010*/  IADD3 R1, R1, -0x38, RZ ;  /* 0xffffffc801017810 */ /* 0x000fe20007ffe0ff */
[----:B------:R-:W-:Y:S01]  /*0020*/  IMAD.MOV.U32 R13, RZ, RZ, c[0x0][0x180] ;  /* 0x00006000ff0d7624 */ /* 0x000fe200078e00ff */
[----:B------:R-:W-:Y:S01]  /*0030*/  MOV R5, c[0x0][0x164] ;  /* 0x0000590000057a02 */ /* 0x000fe20000000f00 */
[----:B------:R-:W-:Y:S01]  /*0040*/  IMAD.MOV.U32 R10, RZ, RZ, c[0x0][0x178] ;  /* 0x00005e00ff0a7624 */ /* 0x000fe200078e00ff */
[----:B------:R-:W-:Y:S01]  /*0050*/  IADD3 R2, P0, R1, c[0x0][0x20], RZ ;  /* 0x0000080001027a10 */ /* 0x000fe20007f1e0ff */
[----:B------:R-:W-:Y:S01]  /*0060*/  IMAD.MOV.U32 R11, RZ, RZ, c[0x0][0x17c] ;  /* 0x00005f00ff0b7624 */ /* 0x000fe200078e00ff */
[----:B------:R-:W-:Y:S01]  /*0070*/  MOV R8, c[0x0][0x170] ;  /* 0x00005c0000087a02 */ /* 0x000fe20000000f00 */
[----:B------:R-:W-:Y:S01]  /*0080*/  IMAD.MOV.U32 R4, RZ, RZ, c[0x0][0x160] ;  /* 0x00005800ff047624 */ /* 0x000fe200078e00ff */
[----:B------:R-:W-:Y:S01]  /*0090*/  IADD3.X R3, RZ, c[0x0][0x24], RZ, P0, !PT ;  /* 0x00000900ff037a10 */ /* 0x000fe200007fe4ff */
[----:B------:R-:W-:Y:S01]  /*00a0*/  IMAD.MOV.U32 R6, RZ, RZ, c[0x0][0x168] ;  /* 0x00005a00ff067624 */ /* 0x000fe200078e00ff */
[----:B------:R-:W-:Y:S01]  /*00b0*/  ULDC.64 UR6, c[0x0][0x118] ;  /* 0x0000460000067ab9 */ /* 0x000fe20000000a00 */
[----:B------:R-:W-:Y:S01]  /*00c0*/  IMAD.MOV.U32 R7, RZ, RZ, c[0x0][0x16c] ;  /* 0x00005b00ff077624 */ /* 0x000fe200078e00ff */
[----:B------:R-:W-:Y:S01]  /*00d0*/  MOV R0, 0x150 ;  /* 0x0000015000007802 */ /* 0x000fe20000000f00 */
[----:B------:R-:W-:Y:S01]  /*00e0*/  IMAD.MOV.U32 R9, RZ, RZ, c[0x0][0x174] ;  /* 0x00005d00ff097624 */ /* 0x000fe200078e00ff */
[----:B------:R0:W-:Y:S04]  /*00f0*/  ST.E.64 [R2.64+0x18], R10 ;  /* 0x0000180a02007985 */ /* 0x0001e8000c101b06 */
[----:B------:R0:W-:Y:S04]  /*0100*/  ST.E.64 [R2.64], R4 ;  /* 0x0000000402007985 */ /* 0x0001e8000c101b06 */
[----:B------:R0:W-:Y:S04]  /*0110*/  ST.E.64 [R2.64+0x8], R6 ;  /* 0x0000080602007985 */ /* 0x0001e8000c101b06 */
[----:B------:R0:W-:Y:S04]  /*0120*/  ST.E.64 [R2.64+0x10], R8 ;  /* 0x0000100802007985 */ /* 0x0001e8000c101b06 */
[----:B------:R0:W-:Y:S02]  /*0130*/  ST.E [R2.64+0x20], R13 ;  /* 0x0000200d02007985 */ /* 0x0001e4000c101906 */
[----:B0-----:R-:W-:Y:S05]  /*0140*/  CALL.REL.NOINC `($_Z15matrixMulKernelPKfS0_Pfiii$_ZN25__cuda_builtin_blockIdx_t17__fetch_builtin_yEv) ;  /* 0x0000043000007944 */ /* 0x001fea0003c00000 */
[----:B------:R-:W-:Y:S02]  /*0150*/  MOV R4, 0x170 ;  /* 0x0000017000047802 */ /* 0x000fe40000000f00 */
[----:B0-----:R-:W-:Y:S05]  /*0160*/  CALL.REL.NOINC `($_Z15matrixMulKernelPKfS0_Pfiii$_ZN25__cuda_builtin_blockDim_t17__fetch_builtin_yEv) ;  /* 0x000003c000007944 */ /* 0x001fea0003c00000 */
[----:B------:R-:W-:Y:S01]  /*0170*/  MOV R4, 0x1b0 ;  /* 0x000001b000047802 */ /* 0x000fe20000000f00 */
[----:B------:R-:W-:-:S02]  /*0180*/  ULDC UR5, c[0x0][0x4] ;  /* 0x0000010000057ab9 */ /* 0x000fc40000000800 */
[----:B------:R-:W-:-:S07]  /*0190*/  UIMAD UR4, UR4, UR5, URZ ;  /* 0x00000005040472a4 */ /* 0x000fce000f8e023f */
[----:B------:R-:W-:Y:S05]  /*01a0*/  CALL.REL.NOINC `($_Z15matrixMulKernelPKfS0_Pfiii$_ZN26__cuda_builtin_threadIdx_t17__fetch_builtin_yEv) ;  /* 0x0000044000007944 */ /* 0x000fea0003c00000 */
[----:B0-----:R-:W-:Y:S02]  /*01b0*/  IADD3 R5, R0, UR4, RZ ;  /* 0x0000000400057c10 */ /* 0x001fe4000fffe0ff */
[----:B------:R-:W-:-:S03]  /*01c0*/  MOV R4, 0x1f0 ;  /* 0x000001f000047802 */ /* 0x000fc60000000f00 */
[----:B------:R0:W-:Y:S04]  /*01d0*/  ST.E [R2.64+0x24], R5 ;  /* 0x0000240502007985 */ /* 0x0001e8000c101906 */
[----:B0-----:R-:W-:Y:S05]  /*01e0*/  CALL.REL.NOINC `($_Z15matrixMulKernelPKfS0_Pfiii$_ZN25__cuda_builtin_blockIdx_t17__fetch_builtin_xEv) ;  /* 0x0000036000007944 */ /* 0x001fea0003c00000 */
[----:B------:R-:W-:Y:S02]  /*01f0*/  MOV R4, 0x210 ;  /* 0x0000021000047802 */ /* 0x000fe40000000f00 */
[----:B0-----:R-:W-:Y:S05]  /*0200*/  CALL.REL.NOINC `($_Z15matrixMulKernelPKfS0_Pfiii$_ZN25__cuda_builtin_blockDim_t17__fetch_builtin_xEv) ;  /* 0x0000030000007944 */ /* 0x001fea0003c00000 */
[----:B------:R-:W-:Y:S01]  /*0210*/  MOV R4, 0x250 ;  /* 0x0000025000047802 */ /* 0x000fe20000000f00 */
[----:B------:R-:W-:Y:S02]  /*0220*/  ULDC UR5, c[0x0][0x0] ;  /* 0x0000000000057ab9 */ /* 0x000fe40000000800 */
[----:B------:R-:W-:-:S07]  /*0230*/  UIMAD UR4, UR4, UR5, URZ ;  /* 0x00000005040472a4 */ /* 0x000fce000f8e023f */
[----:B------:R-:W-:Y:S05]  /*0240*/  CALL.REL.NOINC `($_Z15matrixMulKernelPKfS0_Pfiii$_ZN26__cuda_builtin_threadIdx_t17__fetch_builtin_xEv) ;  /* 0x0000037000007944 */ /* 0x000fea0003c00000 */
[----:B------:R-:W2:Y:S04]  /*0250*/  LD.E R5, [R2.64+0x24] ;  /* 0x0000240602057980 */ /* 0x000ea8000c101900 */
[----:B------:R-:W2:Y:S01]  /*0260*/  LD.E.64 R6, [R2.64+0x18] ;  /* 0x0000180602067980 */ /* 0x000ea2000c101b00 */
[----:B0-----:R-:W-:-:S05]  /*0270*/  IADD3 R0, R0, UR4, RZ ;  /* 0x0000000400007c10 */ /* 0x001fca000fffe0ff */
[----:B------:R0:W-:Y:S01]  /*0280*/  ST.E [R2.64+0x28], R0 ;  /* 0x0000280002007985 */ /* 0x0001e2000c101906 */
[----:B--2---:R-:W-:-:S13]  /*0290*/  ISETP.GE.AND P0, PT, R5, R6, PT ;  /* 0x000000060500720c */ /* 0x004fda0003f06270 */
[----:B------:R-:W-:Y:S05]  /*02a0*/  @P0 EXIT ;  /* 0x000000000000094d */ /* 0x000fea0003800000 */
[----:B0-----:R-:W-:-:S13]  /*02b0*/  ISETP.GE.AND P0, PT, R0, R7, PT ;  /* 0x000000070000720c */ /* 0x001fda0003f06270 */
[----:B------:R-:W-:Y:S05]  /*02c0*/  @P0 EXIT ;  /* 0x000000000000094d */ /* 0x000fea0003800000 */
[----:B------:R-:W2:Y:S04]  /*02d0*/  LD.E R0, [R2.64+0x20] ;  /* 0x0000200602007980 */ /* 0x000ea8000c101900 */
[----:B------:R0:W5:Y:S04]  /*02e0*/  LD.E R14, [R2.64+0x24] ;  /* 0x00002406020e7980 */ /* 0x000168000c101900 */
[----:B------:R0:W5:Y:S01]  /*02f0*/  LD.E R15, [R2.64+0x1c] ;  /* 0x00001c06020f7980 */ /* 0x000162000c101900 */
[----:B------:R-:W-:Y:S01]  /*0300*/  UMOV UR4, URZ ;  /* 0x0000003f00047c82 */ /* 0x000fe20008000000 */
[----:B------:R-:W-:Y:S02]  /*0310*/  BSSY B0, `(.L_x_0) ;  /* 0x0000019000007945 */ /* 0x000fe40003800000 */
[----:B------:R0:W-:Y:S04]  /*0320*/  ST.E [R2.64+0x2c], RZ ;  /* 0x00002cff02007985 */ /* 0x0001e8000c101906 */
[----:B------:R0:W-:Y:S01]  /*0330*/  ST.E [R2.64+0x30], RZ ;  /* 0x000030ff02007985 */ /* 0x0001e2000c101906 */
[----:B--2---:R-:W-:-:S13]  /*0340*/  ISETP.LE.AND P0, PT, R0, UR4, PT ;  /* 0x0000000400007c0c */ /* 0x004fda000bf03270 */
[----:B0-----:R-:W-:Y:S05]  /*0350*/  @P0 BRA `(.L_x_1) ;  /* 0x0000014000000947 */ /* 0x001fea0003800000 */
.L_x_2:
[----:B------:R-:W2:Y:S04]  /*0360*/  LD.E R9, [R2.64+0x30] ;  /* 0x0000300602097980 */ /* 0x000ea8000c101900 */
[----:B------:R-:W2:Y:S04]  /*0370*/  LD.E.64 R10, [R2.64+0x20] ;  /* 0x00002006020a7980 */ /* 0x000ea8000c101b00 */
[----:B------:R-:W3:Y:S04]  /*0380*/  LD.E R0, [R2.64+0x1c] ;  /* 0x00001c0602007980 */ /* 0x000ee8000c101900 */
[----:B------:R-:W3:Y:S04]  /*0390*/  LD.E.64 R12, [R2.64+0x28] ;  /* 0x00002806020c7980 */ /* 0x000ee8000c101b00 */
[----:B------:R-:W4:Y:S04]  /*03a0*/  LD.E.64 R4, [R2.64] ;  /* 0x0000000602047980 */ /* 0x000f28000c101b00 */
[----:B------:R-:W4:Y:S04]  /*03b0*/  LD.E.64 R6, [R2.64+0x8] ;  /* 0x0000080602067980 */ /* 0x000f28000c101b00 */
[----:B------:R-:W4:Y:S01]  /*03c0*/  LD.E R8, [R2.64+0x20] ;  /* 0x0000200602087980 */ /* 0x000f22000c101900 */
[----:B--2---:R-:W-:-:S02]  /*03d0*/  IMAD R11, R11, R10, R9 ;  /* 0x0000000a0b0b7224 */ /* 0x004fc400078e0209 */
[----:B---3--:R-:W-:Y:S02]  /*03e0*/  IMAD R9, R9, R0, R12 ;  /* 0x0000000009097224 */ /* 0x008fe400078e020c */
[----:B------:R-:W2:Y:S01]  /*03f0*/  LD.E R0, [R2.64+0x30] ;  /* 0x0000300602007980 */ /* 0x000ea2000c101900 */
[----:B----4-:R-:W-:-:S04]  /*0400*/  IMAD.WIDE R4, R11, 0x4, R4 ;  /* 0x000000040b047825 */ /* 0x010fc800078e0204 */
[----:B------:R-:W-:Y:S02]  /*0410*/  IMAD.WIDE R6, R9, 0x4, R6 ;  /* 0x0000000409067825 */ /* 0x000fe400078e0206 */
[----:B------:R-:W3:Y:S04]  /*0420*/  LD.E R4, [R4.64] ;  /* 0x0000000604047980 */ /* 0x000ee8000c101900 */
[----:B------:R-:W3:Y:S01]  /*0430*/  LD.E R6, [R6.64] ;  /* 0x0000000606067980 */ /* 0x000ee2000c101900 */
[----:B--2---:R-:W-:-:S05]  /*0440*/  IADD3 R9, R0, 0x1, RZ ;  /* 0x0000000100097810 */ /* 0x004fca0007ffe0ff */
[----:B------:R0:W-:Y:S01]  /*0450*/  ST.E [R2.64+0x30], R9 ;  /* 0x0000300902007985 */ /* 0x0001e2000c101906 */
[----:B---3--:R-:W-:-:S05]  /*0460*/  FFMA R13, R4, R6, R13 ;  /* 0x00000006040d7223 */ /* 0x008fca000000000d */
[----:B------:R0:W-:Y:S01]  /*0470*/  ST.E [R2.64+0x2c], R13 ;  /* 0x00002c0d02007985 */ /* 0x0001e2000c101906 */
[----:B------:R-:W-:-:S13]  /*0480*/  ISETP.GE.AND P0, PT, R9, R8, PT ;  /* 0x000000080900720c */ /* 0x000fda0003f06270 */
[----:B0-----:R-:W-:Y:S05]  /*0490*/  @!P0 BRA `(.L_x_2) ;  /* 0xfffffec000008947 */ /* 0x001fea000383ffff */
.L_x_1:
[----:B------:R-:W-:Y:S05]  /*04a0*/  BSYNC B0 ;  /* 0x0000000000007941 */ /* 0x000fea0003800000 */
.L_x_0:
[----:B------:R-:W2:Y:S04]  /*04b0*/  LD.E.64 R6, [R2.64+0x28] ;  /* 0x0000280602067980 */ /* 0x000ea8000c101b00 */
[----:B------:R-:W3:Y:S01]  /*04c0*/  LD.E.64 R4, [R2.64+0x10] ;  /* 0x0000100602047980 */ /* 0x000ee2000c101b00 */
[----:B--2--5:R-:W-:-:S04]  /*04d0*/  IMAD R15, R15, R14, R6 ;  /* 0x0000000e0f0f7224 */ /* 0x024fc800078e0206 */
[----:B---3--:R-:W-:-:S05]  /*04e0*/  IMAD.WIDE R4, R15, 0x4, R4 ;  /* 0x000000040f047825 */ /* 0x008fca00078e0204 */
[----:B------:R-:W-:Y:S01]  /*04f0*/  ST.E [R4.64], R7 ;  /* 0x0000000704007985 */ /* 0x000fe2000c101906 */
[----:B------:R-:W-:Y:S05]  /*0500*/  EXIT ;  /* 0x000000000000794d */ /* 0x000fea0003800000 */
        .weak           $_Z15matrixMulKernelPKfS0_Pfiii$_ZN25__cuda_builtin_blockDim_t17__fetch_builtin_xEv
        .type           $_Z15matrixMulKernelPKfS0_Pfiii$_ZN25__cuda_builtin_blockDim_t17__fetch_builtin_xEv,@function
        .size           $_Z15matrixMulKernelPKfS0_Pfiii$_ZN25__cuda_builtin_blockDim_t17__fetch_builtin_xEv,($_Z15matrixMulKernelPKfS0_Pfiii$_ZN25__cuda_builtin_blockDim_t17__fetch_builtin_yEv - $_Z15matrixMulKernelPKfS0_Pfiii$_ZN25__cuda_builtin_blockDim_t17__fetch_builtin_xEv)
$_Z15matrixMulKernelPKfS0_Pfiii$_ZN25__cuda_builtin_blockDim_t17__fetch_builtin_xEv:
[----:B------:R-:W-:-:S04]  /*0510*/  IMAD.MOV.U32 R5, RZ, RZ, 0x0 ;  /* 0x00000000ff057424 */ /* 0x000fc800078e00ff */
[----:B------:R-:W-:Y:S05]  /*0520*/  RET.REL.NODEC R4 `(_Z15matrixMulKernelPKfS0_Pfiii) ;  /* 0xfffffad004007950 */ /* 0x000fea0003c3ffff */
        .weak           $_Z15matrixMulKernelPKfS0_Pfiii$_ZN25__cuda_builtin_blockDim_t17__fetch_builtin_yEv
        .type           $_Z15matrixMulKernelPKfS0_Pfiii$_ZN25__cuda_builtin_blockDim_t17__fetch_builtin_yEv,@function
        .size           $_Z15matrixMulKernelPKfS0_Pfiii$_ZN25__cuda_builtin_blockDim_t17__fetch_builtin_yEv,($_Z15matrixMulKernelPKfS0_Pfiii$_ZN25__cuda_builtin_blockIdx_t17__fetch_builtin_xEv - $_Z15matrixMulKernelPKfS0_Pfiii$_ZN25__cuda_builtin_blockDim_t17__fetch_builtin_yEv)
$_Z15matrixMulKernelPKfS0_Pfiii$_ZN25__cuda_builtin_blockDim_t17__fetch_builtin_yEv:
[----:B------:R-:W-:-:S04]  /*0530*/  MOV R5, 0x0 ;  /* 0x0000000000057802 */ /* 0x000fc80000000f00 */
[----:B------:R-:W-:Y:S05]  /*0540*/  RET.REL.NODEC R4 `(_Z15matrixMulKernelPKfS0_Pfiii) ;  /* 0xfffffab004007950 */ /* 0x000fea0003c3ffff */
        .weak           $_Z15matrixMulKernelPKfS0_Pfiii$_ZN25__cuda_builtin_blockIdx_t17__fetch_builtin_xEv
        .type           $_Z15matrixMulKernelPKfS0_Pfiii$_ZN25__cuda_builtin_blockIdx_t17__fetch_builtin_xEv,@function
        .size           $_Z15matrixMulKernelPKfS0_Pfiii$_ZN25__cuda_builtin_blockIdx_t17__fetch_builtin_xEv,($_Z15matrixMulKernelPKfS0_Pfiii$_ZN25__cuda_builtin_blockIdx_t17__fetch_builtin_yEv - $_Z15matrixMulKernelPKfS0_Pfiii$_ZN25__cuda_builtin_blockIdx_t17__fetch_builtin_xEv)
$_Z15matrixMulKernelPKfS0_Pfiii$_ZN25__cuda_builtin_blockIdx_t17__fetch_builtin_xEv:
[----:B------:R-:W-:Y:S01]  /*0550*/  IMAD.MOV.U32 R5, RZ, RZ, 0x0 ;  /* 0x00000000ff057424 */ /* 0x000fe200078e00ff */
[----:B------:R-:W0:Y:S03]  /*0560*/  S2UR UR4, SR_CTAID.X ;  /* 0x00000000000479c3 */ /* 0x000e260000002500 */
[----:B------:R-:W-:Y:S05]  /*0570*/  RET.REL.NODEC R4 `(_Z15matrixMulKernelPKfS0_Pfiii) ;  /* 0xfffffa8004007950 */ /* 0x000fea0003c3ffff */
        .weak           $_Z15matrixMulKernelPKfS0_Pfiii$_ZN25__cuda_builtin_blockIdx_t17__fetch_builtin_yEv
        .type           $_Z15matrixMulKernelPKfS0_Pfiii$_ZN25__cuda_builtin_blockIdx_t17__fetch_builtin_yEv,@function
        .size           $_Z15matrixMulKernelPKfS0_Pfiii$_ZN25__cuda_builtin_blockIdx_t17__fetch_builtin_yEv,($_Z15matrixMulKernelPKfS0_Pfiii$_ZN26__cuda_builtin_threadIdx_t17__fetch_builtin_xEv - $_Z15matrixMulKernelPKfS0_Pfiii$_ZN25__cuda_builtin_blockIdx_t17__fetch_builtin_yEv)
$_Z15matrixMulKernelPKfS0_Pfiii$_ZN25__cuda_builtin_blockIdx_t17__fetch_builtin_yEv:
[----:B------:R-:W-:Y:S01]  /*0580*/  IMAD.MOV.U32 R4, RZ, RZ, R0 ;  /* 0x000000ffff047224 */ /* 0x000fe200078e0000 */
[----:B------:R-:W-:Y:S01]  /*0590*/  MOV R5, 0x0 ;  /* 0x0000000000057802 */ /* 0x000fe20000000f00 */
[----:B------:R-:W0:Y:S03]  /*05a0*/  S2UR UR4, SR_CTAID.Y ;  /* 0x00000000000479c3 */ /* 0x000e260000002600 */
[----:B------:R-:W-:Y:S05]  /*05b0*/  RET.REL.NODEC R4 `(_Z15matrixMulKernelPKfS0_Pfiii) ;  /* 0xfffffa4004007950 */ /* 0x000fea0003c3ffff */
        .weak           $_Z15matrixMulKernelPKfS0_Pfiii$_ZN26__cuda_builtin_threadIdx_t17__fetch_builtin_xEv
        .type           $_Z15matrixMulKernelPKfS0_Pfiii$_ZN26__cuda_builtin_threadIdx_t17__fetch_builtin_xEv,@function
        .size           $_Z15matrixMulKernelPKfS0_Pfiii$_ZN26__cuda_builtin_threadIdx_t17__fetch_builtin_xEv,($_Z15matrixMulKernelPKfS0_Pfiii$_ZN26__cuda_builtin_threadIdx_t17__fetch_builtin_yEv - $_Z15matrixMulKernelPKfS0_Pfiii$_ZN26__cuda_builtin_threadIdx_t17__fetch_builtin_xEv)
$_Z15matrixMulKernelPKfS0_Pfiii$_ZN26__cuda_builtin_threadIdx_t17__fetch_builtin_xEv:
[----:B------:R-:W0:Y:S01]  /*05c0*/  S2R R0, SR_TID.X ;  /* 0x0000000000007919 */ /* 0x000e220000002100 */
[----:B------:R-:W-:-:S04]  /*05d0*/  IMAD.MOV.U32 R5, RZ, RZ, 0x0 ;  /* 0x00000000ff057424 */ /* 0x000fc800078e00ff */
[----:B------:R-:W-:Y:S05]  /*05e0*/  RET.REL.NODEC R4 `(_Z15matrixMulKernelPKfS0_Pfiii) ;  /* 0xfffffa1004007950 */ /* 0x000fea0003c3ffff */
        .weak           $_Z15matrixMulKernelPKfS0_Pfiii$_ZN26__cuda_builtin_threadIdx_t17__fetch_builtin_yEv
        .type           $_Z15matrixMulKernelPKfS0_Pfiii$_ZN26__cuda_builtin_threadIdx_t17__fetch_builtin_yEv,@function
        .size           $_Z15matrixMulKernelPKfS0_Pfiii$_ZN26__cuda_builtin_threadIdx_t17__fetch_builtin_yEv,(.L_x_9 - $_Z15matrixMulKernelPKfS0_Pfiii$_ZN26__cuda_builtin_threadIdx_t17__fetch_builtin_yEv)
$_Z15matrixMulKernelPKfS0_Pfiii$_ZN26__cuda_builtin_threadIdx_t17__fetch_builtin_yEv:
[----:B------:R-:W0:Y:S01]  /*05f0*/  S2R R0, SR_TID.Y ;  /* 0x0000000000007919 */ /* 0x000e220000002200 */
[----:B------:R-:W-:-:S04]  /*0600*/  MOV R5, 0x0 ;  /* 0x0000000000057802 */ /* 0x000fc80000000f00 */
[----:B------:R-:W-:Y:S05]  /*0610*/  RET.REL.NODEC R4 `(_Z15matrixMulKernelPKfS0_Pfiii) ;  /* 0xfffff9e004007950 */ /* 0x000fea0003c3ffff */
.L_x_3:
[----:B------:R-:W-:-:S00]  /*0620*/  BRA `(.L_x_3) ;  /* 0xfffffff000007947 */ /* 0x000fc0000383ffff */
[----:B------:R-:W-:-:S00]  /*0630*/  NOP ;  /* 0x0000000000007918 */ /* 0x000fc00000000000 */
        /* <DEDUP_REMOVED lines=12> */
.L_x_9:


//--------------------- .nv.global                --------------------------
	.section	.nv.global,"aw",@nobits
.nv.global:
	.type		threadIdx,@object
	.size		threadIdx,(blockIdx - threadIdx)
threadIdx:
	.zero		1
	.type		blockIdx,@object
	.size		blockIdx,(blockDim - blockIdx)
blockIdx:
	.zero		1
	.type		blockDim,@object
	.size		blockDim,(.L_1 - blockDim)
blockDim:
	.zero		1
.L_1:
